//
// Generated by NVIDIA NVVM Compiler
//
// Compiler Build ID: CL-36424714
// Cuda compilation tools, release 13.0, V13.0.88
// Based on NVVM 20.0.0
//

.version 9.0
.target sm_100
.address_size 64

	// .globl	_Z6kerneliiPKfPf

.visible .entry _Z6kerneliiPKfPf(
	.param .u32 _Z6kerneliiPKfPf_param_0,
	.param .u32 _Z6kerneliiPKfPf_param_1,
	.param .u64 .ptr .align 1 _Z6kerneliiPKfPf_param_2,
	.param .u64 .ptr .align 1 _Z6kerneliiPKfPf_param_3
)
{
	.reg .pred 	%p<11>;
	.reg .b32 	%r<50>;
	.reg .b32 	%f<112>;
	.reg .b64 	%rd<40>;

	ld.param.u32 	%r27, [_Z6kerneliiPKfPf_param_0];
	ld.param.u32 	%r26, [_Z6kerneliiPKfPf_param_1];
	ld.param.u64 	%rd10, [_Z6kerneliiPKfPf_param_2];
	ld.param.u64 	%rd9, [_Z6kerneliiPKfPf_param_3];
	cvta.to.global.u64 	%rd1, %rd10;
	mov.u32 	%r28, %tid.x;
	mov.u32 	%r29, %ntid.x;
	mov.u32 	%r30, %ctaid.x;
	mad.lo.s32 	%r1, %r29, %r30, %r28;
	mov.u32 	%r31, %tid.y;
	mov.u32 	%r32, %ntid.y;
	mov.u32 	%r33, %ctaid.y;
	mad.lo.s32 	%r34, %r32, %r33, %r31;
	max.s32 	%r35, %r1, %r34;
	setp.ge.s32 	%p1, %r35, %r27;
	@%p1 bra 	$L__BB0_15;
	setp.lt.s32 	%p2, %r26, 1;
	mov.f32 	%f111, 0f00000000;
	@%p2 bra 	$L__BB0_14;
	mul.lo.s32 	%r3, %r26, %r1;
	mul.lo.s32 	%r4, %r26, %r34;
	and.b32  	%r5, %r26, 15;
	setp.lt.u32 	%p3, %r26, 16;
	mov.f32 	%f111, 0f00000000;
	mov.b32 	%r46, 0;
	@%p3 bra 	$L__BB0_5;
	and.b32  	%r46, %r26, 2147483632;
	neg.s32 	%r44, %r46;
	add.s64 	%rd2, %rd1, 32;
	mul.wide.u32 	%rd11, %r4, 4;
	add.s64 	%rd38, %rd2, %rd11;
	mov.f32 	%f111, 0f00000000;
	mov.u32 	%r43, %r3;
$L__BB0_4:
	.pragma "nounroll";
	mul.wide.s32 	%rd12, %r43, 4;
	add.s64 	%rd13, %rd2, %rd12;
	ld.global.f32 	%f18, [%rd13+-32];
	ld.global.f32 	%f19, [%rd38+-32];
	fma.rn.f32 	%f20, %f18, %f19, %f111;
	ld.global.f32 	%f21, [%rd13+-28];
	ld.global.f32 	%f22, [%rd38+-28];
	fma.rn.f32 	%f23, %f21, %f22, %f20;
	ld.global.f32 	%f24, [%rd13+-24];
	ld.global.f32 	%f25, [%rd38+-24];
	fma.rn.f32 	%f26, %f24, %f25, %f23;
	ld.global.f32 	%f27, [%rd13+-20];
	ld.global.f32 	%f28, [%rd38+-20];
	fma.rn.f32 	%f29, %f27, %f28, %f26;
	ld.global.f32 	%f30, [%rd13+-16];
	ld.global.f32 	%f31, [%rd38+-16];
	fma.rn.f32 	%f32, %f30, %f31, %f29;
	ld.global.f32 	%f33, [%rd13+-12];
	ld.global.f32 	%f34, [%rd38+-12];
	fma.rn.f32 	%f35, %f33, %f34, %f32;
	ld.global.f32 	%f36, [%rd13+-8];
	ld.global.f32 	%f37, [%rd38+-8];
	fma.rn.f32 	%f38, %f36, %f37, %f35;
	ld.global.f32 	%f39, [%rd13+-4];
	ld.global.f32 	%f40, [%rd38+-4];
	fma.rn.f32 	%f41, %f39, %f40, %f38;
	ld.global.f32 	%f42, [%rd13];
	ld.global.f32 	%f43, [%rd38];
	fma.rn.f32 	%f44, %f42, %f43, %f41;
	ld.global.f32 	%f45, [%rd13+4];
	ld.global.f32 	%f46, [%rd38+4];
	fma.rn.f32 	%f47, %f45, %f46, %f44;
	ld.global.f32 	%f48, [%rd13+8];
	ld.global.f32 	%f49, [%rd38+8];
	fma.rn.f32 	%f50, %f48, %f49, %f47;
	ld.global.f32 	%f51, [%rd13+12];
	ld.global.f32 	%f52, [%rd38+12];
	fma.rn.f32 	%f53, %f51, %f52, %f50;
	ld.global.f32 	%f54, [%rd13+16];
	ld.global.f32 	%f55, [%rd38+16];
	fma.rn.f32 	%f56, %f54, %f55, %f53;
	ld.global.f32 	%f57, [%rd13+20];
	ld.global.f32 	%f58, [%rd38+20];
	fma.rn.f32 	%f59, %f57, %f58, %f56;
	ld.global.f32 	%f60, [%rd13+24];
	ld.global.f32 	%f61, [%rd38+24];
	fma.rn.f32 	%f62, %f60, %f61, %f59;
	ld.global.f32 	%f63, [%rd13+28];
	ld.global.f32 	%f64, [%rd38+28];
	fma.rn.f32 	%f111, %f63, %f64, %f62;
	add.s32 	%r44, %r44, 16;
	add.s32 	%r43, %r43, 16;
	add.s64 	%rd38, %rd38, 64;
	setp.ne.s32 	%p4, %r44, 0;
	@%p4 bra 	$L__BB0_4;
$L__BB0_5:
	setp.eq.s32 	%p5, %r5, 0;
	@%p5 bra 	$L__BB0_14;
	and.b32  	%r13, %r26, 7;
	setp.lt.u32 	%p6, %r5, 8;
	@%p6 bra 	$L__BB0_8;
	add.s32 	%r37, %r46, %r3;
	mul.wide.s32 	%rd14, %r37, 4;
	add.s64 	%rd15, %rd1, %rd14;
	ld.global.f32 	%f66, [%rd15];
	add.s32 	%r38, %r46, %r4;
	mul.wide.u32 	%rd16, %r38, 4;
	add.s64 	%rd17, %rd1, %rd16;
	ld.global.f32 	%f67, [%rd17];
	fma.rn.f32 	%f68, %f66, %f67, %f111;
	ld.global.f32 	%f69, [%rd15+4];
	cvt.u64.u32 	%rd18, %r4;
	cvt.u64.u32 	%rd19, %r46;
	add.s64 	%rd20, %rd19, %rd18;
	shl.b64 	%rd21, %rd20, 2;
	add.s64 	%rd22, %rd1, %rd21;
	ld.global.f32 	%f70, [%rd22+4];
	fma.rn.f32 	%f71, %f69, %f70, %f68;
	ld.global.f32 	%f72, [%rd15+8];
	ld.global.f32 	%f73, [%rd22+8];
	fma.rn.f32 	%f74, %f72, %f73, %f71;
	ld.global.f32 	%f75, [%rd15+12];
	ld.global.f32 	%f76, [%rd22+12];
	fma.rn.f32 	%f77, %f75, %f76, %f74;
	ld.global.f32 	%f78, [%rd15+16];
	ld.global.f32 	%f79, [%rd22+16];
	fma.rn.f32 	%f80, %f78, %f79, %f77;
	ld.global.f32 	%f81, [%rd15+20];
	ld.global.f32 	%f82, [%rd22+20];
	fma.rn.f32 	%f83, %f81, %f82, %f80;
	ld.global.f32 	%f84, [%rd15+24];
	ld.global.f32 	%f85, [%rd22+24];
	fma.rn.f32 	%f86, %f84, %f85, %f83;
	ld.global.f32 	%f87, [%rd15+28];
	ld.global.f32 	%f88, [%rd22+28];
	fma.rn.f32 	%f111, %f87, %f88, %f86;
	add.s32 	%r46, %r46, 8;
$L__BB0_8:
	setp.eq.s32 	%p7, %r13, 0;
	@%p7 bra 	$L__BB0_14;
	and.b32  	%r16, %r26, 3;
	setp.lt.u32 	%p8, %r13, 4;
	@%p8 bra 	$L__BB0_11;
	add.s32 	%r39, %r46, %r3;
	mul.wide.s32 	%rd23, %r39, 4;
	add.s64 	%rd24, %rd1, %rd23;
	ld.global.f32 	%f90, [%rd24];
	add.s32 	%r40, %r46, %r4;
	mul.wide.u32 	%rd25, %r40, 4;
	add.s64 	%rd26, %rd1, %rd25;
	ld.global.f32 	%f91, [%rd26];
	fma.rn.f32 	%f92, %f90, %f91, %f111;
	ld.global.f32 	%f93, [%rd24+4];
	cvt.u64.u32 	%rd27, %r4;
	cvt.u64.u32 	%rd28, %r46;
	add.s64 	%rd29, %rd28, %rd27;
	shl.b64 	%rd30, %rd29, 2;
	add.s64 	%rd31, %rd1, %rd30;
	ld.global.f32 	%f94, [%rd31+4];
	fma.rn.f32 	%f95, %f93, %f94, %f92;
	ld.global.f32 	%f96, [%rd24+8];
	ld.global.f32 	%f97, [%rd31+8];
	fma.rn.f32 	%f98, %f96, %f97, %f95;
	ld.global.f32 	%f99, [%rd24+12];
	ld.global.f32 	%f100, [%rd31+12];
	fma.rn.f32 	%f111, %f99, %f100, %f98;
	add.s32 	%r46, %r46, 4;
$L__BB0_11:
	setp.eq.s32 	%p9, %r16, 0;
	@%p9 bra 	$L__BB0_14;
	add.s32 	%r41, %r46, %r4;
	mul.wide.u32 	%rd32, %r41, 4;
	add.s64 	%rd39, %rd1, %rd32;
	add.s32 	%r49, %r46, %r3;
	neg.s32 	%r48, %r16;
$L__BB0_13:
	.pragma "nounroll";
	mul.wide.s32 	%rd33, %r49, 4;
	add.s64 	%rd34, %rd1, %rd33;
	ld.global.f32 	%f101, [%rd34];
	ld.global.f32 	%f102, [%rd39];
	fma.rn.f32 	%f111, %f101, %f102, %f111;
	add.s64 	%rd39, %rd39, 4;
	add.s32 	%r49, %r49, 1;
	add.s32 	%r48, %r48, 1;
	setp.ne.s32 	%p10, %r48, 0;
	@%p10 bra 	$L__BB0_13;
$L__BB0_14:
	mad.lo.s32 	%r42, %r27, %r1, %r34;
	cvta.to.global.u64 	%rd35, %rd9;
	mul.wide.s32 	%rd36, %r42, 4;
	add.s64 	%rd37, %rd35, %rd36;
	st.global.f32 	[%rd37], %f111;
$L__BB0_15:
	ret;

}


// ===== COMPILED SASS (sm_100) =====

	.target	sm_100

	.elftype	@"ET_EXEC"


//--------------------- .note.nv.tkinfo           --------------------------
	.section	.note.nv.tkinfo,"",@"SHT_NOTE"
	.sectionflags	@"SHF_NOTE_NV_TKINFO"
	.tkinfo
        /*0018*/ 	.word	0x00000002
        /*0030*/ 	.string	""
        /*0030*/ 	.string	"ptxas"
        /*0030*/ 	.string	"Cuda compilation tools, release 13.0, V13.0.88"
        /*0030*/ 	.string	"Build cuda_13.0.r13.0/compiler.36424714_0"
        /*0030*/ 	.string	"-arch sm_100 -m 64 "



//--------------------- .note.nv.cuinfo           --------------------------
	.section	.note.nv.cuinfo,"",@"SHT_NOTE"
	.sectionflags	@"SHF_NOTE_NV_CUINFO"
        /*0018*/ 	.short	0x0002
        /*001a*/ 	.short	0x0064
        /*001c*/ 	.short	0x0082
	.zero		2


//--------------------- .nv.info                  --------------------------
	.section	.nv.info,"",@"SHT_CUDA_INFO"
	.align	4


	//----- nvinfo : EIATTR_REGCOUNT
	.align		4
        /*0000*/ 	.byte	0x04, 0x2f
        /*0002*/ 	.short	(.L_1 - .L_0)
	.align		4
.L_0:
        /*0004*/ 	.word	index@(_Z6kerneliiPKfPf)
        /*0008*/ 	.word	0x00000020


	//----- nvinfo : EIATTR_FRAME_SIZE
	.align		4
.L_1:
        /*000c*/ 	.byte	0x04, 0x11
        /*000e*/ 	.short	(.L_3 - .L_2)
	.align		4
.L_2:
        /*0010*/ 	.word	index@(_Z6kerneliiPKfPf)
        /*0014*/ 	.word	0x00000000


	//----- nvinfo : EIATTR_MIN_STACK_SIZE
	.align		4
.L_3:
        /*0018*/ 	.byte	0x04, 0x12
        /*001a*/ 	.short	(.L_5 - .L_4)
	.align		4
.L_4:
        /*001c*/ 	.word	index@(_Z6kerneliiPKfPf)
        /*0020*/ 	.word	0x00000000
.L_5:


//--------------------- .nv.compat                --------------------------
	.section	.nv.compat,"",@"SHT_CUDA_COMPAT_INFO"
	.align	4
        /*0000*/ 	.byte	0x02, 0x09, 0x00, 0x00, 0x02, 0x02, 0x01, 0x00, 0x02, 0x05, 0x05, 0x00, 0x03, 0x07, 0x01, 0x01
        /*0010*/ 	.byte	0x02, 0x03, 0x00, 0x00, 0x02, 0x06, 0x01, 0x00, 0x04, 0x0b, 0x08, 0x00, 0x09, 0x00, 0x00, 0x00
        /*0020*/ 	.byte	0x00, 0x00, 0x00, 0x00


//--------------------- .nv.info._Z6kerneliiPKfPf --------------------------
	.section	.nv.info._Z6kerneliiPKfPf,"",@"SHT_CUDA_INFO"
	.sectionflags	@""
	.align	4


	//----- nvinfo : EIATTR_CUDA_API_VERSION
	.align		4
        /*0000*/ 	.byte	0x04, 0x37
        /*0002*/ 	.short	(.L_7 - .L_6)
.L_6:
        /*0004*/ 	.word	0x00000082


	//----- nvinfo : EIATTR_KPARAM_INFO
	.align		4
.L_7:
        /*0008*/ 	.byte	0x04, 0x17
        /*000a*/ 	.short	(.L_9 - .L_8)
.L_8:
        /*000c*/ 	.word	0x00000000
        /*0010*/ 	.short	0x0003
        /*0012*/ 	.short	0x0010
        /*0014*/ 	.byte	0x00, 0xf5, 0x21, 0x00


	//----- nvinfo : EIATTR_KPARAM_INFO
	.align		4
.L_9:
        /*0018*/ 	.byte	0x04, 0x17
        /*001a*/ 	.short	(.L_11 - .L_10)
.L_10:
        /*001c*/ 	.word	0x00000000
        /*0020*/ 	.short	0x0002
        /*0022*/ 	.short	0x0008
        /*0024*/ 	.byte	0x00, 0xf5, 0x21, 0x00


	//----- nvinfo : EIATTR_KPARAM_INFO
	.align		4
.L_11:
        /*0028*/ 	.byte	0x04, 0x17
        /*002a*/ 	.short	(.L_13 - .L_12)
.L_12:
        /*002c*/ 	.word	0x00000000
        /*0030*/ 	.short	0x0001
        /*0032*/ 	.short	0x0004
        /*0034*/ 	.byte	0x00, 0xf0, 0x11, 0x00


	//----- nvinfo : EIATTR_KPARAM_INFO
	.align		4
.L_13:
        /*0038*/ 	.byte	0x04, 0x17
        /*003a*/ 	.short	(.L_15 - .L_14)
.L_14:
        /*003c*/ 	.word	0x00000000
        /*0040*/ 	.short	0x0000
        /*0042*/ 	.short	0x0000
        /*0044*/ 	.byte	0x00, 0xf0, 0x11, 0x00


	//----- nvinfo : EIATTR_SPARSE_MMA_MASK
	.align		4
.L_15:
        /*0048*/ 	.byte	0x03, 0x50
        /*004a*/ 	.short	0x0000


	//----- nvinfo : EIATTR_MAXREG_COUNT
	.align		4
        /*004c*/ 	.byte	0x03, 0x1b
        /*004e*/ 	.short	0x00ff


	//----- nvinfo : EIATTR_MERCURY_ISA_VERSION
	.align		4
        /*0050*/ 	.byte	0x03, 0x5f
        /*0052*/ 	.short	0x0101


	//----- nvinfo : EIATTR_VRC_CTA_INIT_COUNT
	.align		4
        /*0054*/ 	.byte	0x02, 0x4a
	.zero		1
	.zero		1


	//----- nvinfo : EIATTR_EXIT_INSTR_OFFSETS
	.align		4
        /*0058*/ 	.byte	0x04, 0x1c
        /*005a*/ 	.short	(.L_17 - .L_16)


	//   ....[0]....
.L_16:
        /*005c*/ 	.word	0x000000c0


	//   ....[1]....
        /*0060*/ 	.word	0x00000b70


	//----- nvinfo : EIATTR_CBANK_PARAM_SIZE
	.align		4
.L_17:
        /*0064*/ 	.byte	0x03, 0x19
        /*0066*/ 	.short	0x0018


	//----- nvinfo : EIATTR_PARAM_CBANK
	.align		4
        /*0068*/ 	.byte	0x04, 0x0a
        /*006a*/ 	.short	(.L_19 - .L_18)
	.align		4
.L_18:
        /*006c*/ 	.word	index@(.nv.constant0._Z6kerneliiPKfPf)
        /*0070*/ 	.short	0x0380
        /*0072*/ 	.short	0x0018


	//----- nvinfo : EIATTR_SW_WAR
	.align		4
.L_19:
        /*0074*/ 	.byte	0x04, 0x36
        /*0076*/ 	.short	(.L_21 - .L_20)
.L_20:
        /*0078*/ 	.word	0x00000008
.L_21:


//--------------------- .nv.callgraph             --------------------------
	.section	.nv.callgraph,"",@"SHT_CUDA_CALLGRAPH"
	.align	4
	.sectionentsize	8
	.align		4
        /*0000*/ 	.word	0x00000000
	.align		4
        /*0004*/ 	.word	0xffffffff
	.align		4
        /*0008*/ 	.word	0x00000000
	.align		4
        /*000c*/ 	.word	0xfffffffe
	.align		4
        /*0010*/ 	.word	0x00000000
	.align		4
        /*0014*/ 	.word	0xfffffffd
	.align		4
        /*0018*/ 	.word	0x00000000
	.align		4
        /*001c*/ 	.word	0xfffffffc


//--------------------- .text._Z6kerneliiPKfPf    --------------------------
	.section	.text._Z6kerneliiPKfPf,"ax",@progbits
	.align	128
        .global         _Z6kerneliiPKfPf
        .type           _Z6kerneliiPKfPf,@function
        .size           _Z6kerneliiPKfPf,(.L_x_7 - _Z6kerneliiPKfPf)
        .other          _Z6kerneliiPKfPf,@"STO_CUDA_ENTRY STV_DEFAULT"
_Z6kerneliiPKfPf:
.text._Z6kerneliiPKfPf:
[----:B------:R-:W-:Y:S01]  /*0000*/  LDC R1, c[0x0][0x37c] ;  /* 0x0000df00ff017b82 */ /* 0x000fe20000000800 */
[----:B------:R-:W0:Y:S01]  /*0010*/  S2R R0, SR_TID.X ;  /* 0x0000000000007919 */ /* 0x000e220000002100 */
[----:B------:R-:W0:Y:S01]  /*0020*/  LDCU UR4, c[0x0][0x360] ;  /* 0x00006c00ff0477ac */ /* 0x000e220008000800 */
[----:B------:R-:W0:Y:S01]  /*0030*/  S2R R3, SR_CTAID.X ;  /* 0x0000000000037919 */ /* 0x000e220000002500 */
[----:B------:R-:W1:Y:S01]  /*0040*/  LDCU UR5, c[0x0][0x364] ;  /* 0x00006c80ff0577ac */ /* 0x000e620008000800 */
[----:B------:R-:W1:Y:S01]  /*0050*/  S2R R9, SR_TID.Y ;  /* 0x0000000000097919 */ /* 0x000e620000002200 */
[----:B------:R-:W2:Y:S01]  /*0060*/  LDCU UR9, c[0x0][0x380] ;  /* 0x00007000ff0977ac */ /* 0x000ea20008000800 */
[----:B------:R-:W1:Y:S01]  /*0070*/  S2R R2, SR_CTAID.Y ;  /* 0x0000000000027919 */ /* 0x000e620000002600 */
[----:B0-----:R-:W-:Y:S02]  /*0080*/  IMAD R0, R3, UR4, R0 ;  /* 0x0000000403007c24 */ /* 0x001fe4000f8e0200 */
[----:B-1----:R-:W-:-:S05]  /*0090*/  IMAD R9, R2, UR5, R9 ;  /* 0x0000000502097c24 */ /* 0x002fca000f8e0209 */
[----:B------:R-:W-:-:S04]  /*00a0*/  VIMNMX R2, PT, PT, R0, R9, !PT ;  /* 0x0000000900027248 */ /* 0x000fc80007fe0100 */
[----:B--2---:R-:W-:-:S13]  /*00b0*/  ISETP.GE.AND P0, PT, R2, UR9, PT ;  /* 0x0000000902007c0c */ /* 0x004fda000bf06270 */
[----:B------:R-:W-:Y:S05]  /*00c0*/  @P0 EXIT ;  /* 0x000000000000094d */ /* 0x000fea0003800000 */
[----:B------:R-:W0:Y:S01]  /*00d0*/  LDCU UR6, c[0x0][0x384] ;  /* 0x00007080ff0677ac */ /* 0x000e220008000800 */
[----:B------:R-:W-:Y:S01]  /*00e0*/  HFMA2 R10, -RZ, RZ, 0, 0 ;  /* 0x00000000ff0a7431 */ /* 0x000fe200000001ff */
[----:B------:R-:W1:Y:S01]  /*00f0*/  LDCU.64 UR10, c[0x0][0x358] ;  /* 0x00006b00ff0a77ac */ /* 0x000e620008000a00 */
[----:B0-----:R-:W-:-:S09]  /*0100*/  UISETP.GE.AND UP0, UPT, UR6, 0x1, UPT ;  /* 0x000000010600788c */ /* 0x001fd2000bf06270 */
[----:B-1----:R-:W-:Y:S05]  /*0110*/  BRA.U !UP0, `(.L_x_0) ;  /* 0x0000000908847547 */ /* 0x002fea000b800000 */
[----:B------:R-:W-:Y:S02]  /*0120*/  UISETP.GE.U32.AND UP1, UPT, UR6, 0x10, UPT ;  /* 0x000000100600788c */ /* 0x000fe4000bf26070 */
[----:B------:R-:W-:Y:S01]  /*0130*/  IMAD R8, R0, UR6, RZ ;  /* 0x0000000600087c24 */ /* 0x000fe2000f8e02ff */
[----:B------:R-:W-:Y:S02]  /*0140*/  ULOP3.LUT UR7, UR6, 0xf, URZ, 0xc0, !UPT ;  /* 0x0000000f06077892 */ /* 0x000fe4000f8ec0ff */
[----:B------:R-:W-:Y:S01]  /*0150*/  IMAD R13, R9, UR6, RZ ;  /* 0x00000006090d7c24 */ /* 0x000fe2000f8e02ff */
[----:B------:R-:W-:Y:S01]  /*0160*/  MOV R10, RZ ;  /* 0x000000ff000a7202 */ /* 0x000fe20000000f00 */
[----:B------:R-:W-:Y:S01]  /*0170*/  UMOV UR4, URZ ;  /* 0x000000ff00047c82 */ /* 0x000fe20008000000 */
[----:B------:R-:W-:Y:S01]  /*0180*/  UISETP.NE.AND UP0, UPT, UR7, URZ, UPT ;  /* 0x000000ff0700728c */ /* 0x000fe2000bf05270 */
[----:B------:R-:W-:Y:S10]  /*0190*/  BRA.U !UP1, `(.L_x_1) ;  /* 0x0000000509047547 */ /* 0x000ff4000b800000 */
[----:B------:R-:W0:Y:S01]  /*01a0*/  LDCU.64 UR4, c[0x0][0x388] ;  /* 0x00007100ff0477ac */ /* 0x000e220008000a00 */
[----:B------:R-:W-:Y:S02]  /*01b0*/  MOV R10, RZ ;  /* 0x000000ff000a7202 */ /* 0x000fe40000000f00 */
[----:B------:R-:W-:Y:S01]  /*01c0*/  MOV R11, R8 ;  /* 0x00000008000b7202 */ /* 0x000fe20000000f00 */
[----:B0-----:R-:W-:-:S04]  /*01d0*/  UIADD3 UR4, UP1, UPT, UR4, 0x20, URZ ;  /* 0x0000002004047890 */ /* 0x001fc8000ff3e0ff */
[----:B------:R-:W-:Y:S02]  /*01e0*/  UIADD3.X UR5, UPT, UPT, URZ, UR5, URZ, UP1, !UPT ;  /* 0x00000005ff057290 */ /* 0x000fe40008ffe4ff */
[----:B------:R-:W-:Y:S01]  /*01f0*/  MOV R2, UR4 ;  /* 0x0000000400027c02 */ /* 0x000fe20008000f00 */
[----:B------:R-:W-:-:S03]  /*0200*/  ULOP3.LUT UR4, UR6, 0x7ffffff0, URZ, 0xc0, !UPT ;  /* 0x7ffffff006047892 */ /* 0x000fc6000f8ec0ff */
[----:B------:R-:W-:Y:S01]  /*0210*/  MOV R3, UR5 ;  /* 0x0000000500037c02 */ /* 0x000fe20008000f00 */
[----:B------:R-:W-:Y:S02]  /*0220*/  UIADD3 UR5, UPT, UPT, -UR4, URZ, URZ ;  /* 0x000000ff04057290 */ /* 0x000fe4000fffe1ff */
[----:B------:R-:W-:-:S10]  /*0230*/  IMAD.WIDE.U32 R4, R13, 0x4, R2 ;  /* 0x000000040d047825 */ /* 0x000fd400078e0002 */
.L_x_2:
[----:B------:R-:W-:Y:S01]  /*0240*/  IMAD.WIDE R6, R11, 0x4, R2 ;  /* 0x000000040b067825 */ /* 0x000fe200078e0202 */
[----:B------:R-:W2:Y:S04]  /*0250*/  LDG.E R12, desc[UR10][R4.64+-0x20] ;  /* 0xffffe00a040c7981 */ /* 0x000ea8000c1e1900 */
[----:B------:R-:W2:Y:S04]  /*0260*/  LDG.E R15, desc[UR10][R6.64+-0x20] ;  /* 0xffffe00a060f7981 */ /* 0x000ea8000c1e1900 */
[----:B------:R-:W3:Y:S04]  /*0270*/  LDG.E R24, desc[UR10][R4.64+-0x1c] ;  /* 0xffffe40a04187981 */ /* 0x000ee8000c1e1900 */
[----:B------:R-:W3:Y:S04]  /*0280*/  LDG.E R27, desc[UR10][R6.64+-0x1c] ;  /* 0xffffe40a061b7981 */ /* 0x000ee8000c1e1900 */
[----:B------:R-:W4:Y:S04]  /*0290*/  LDG.E R21, desc[UR10][R4.64+-0x18] ;  /* 0xffffe80a04157981 */ /* 0x000f28000c1e1900 */
[----:B------:R-:W4:Y:S04]  /*02a0*/  LDG.E R16, desc[UR10][R6.64+-0x18] ;  /* 0xffffe80a06107981 */ /* 0x000f28000c1e1900 */
[----:B------:R-:W5:Y:S04]  /*02b0*/  LDG.E R18, desc[UR10][R4.64+-0x14] ;  /* 0xffffec0a04127981 */ /* 0x000f68000c1e1900 */
[----:B------:R-:W5:Y:S04]  /*02c0*/  LDG.E R23, desc[UR10][R6.64+-0x14] ;  /* 0xffffec0a06177981 */ /* 0x000f68000c1e1900 */
[----:B------:R-:W5:Y:S04]  /*02d0*/  LDG.E R20, desc[UR10][R4.64+-0x10] ;  /* 0xfffff00a04147981 */ /* 0x000f68000c1e1900 */
[----:B------:R-:W5:Y:S04]  /*02e0*/  LDG.E R25, desc[UR10][R6.64+-0x10] ;  /* 0xfffff00a06197981 */ /* 0x000f68000c1e1900 */
[----:B------:R-:W5:Y:S04]  /*02f0*/  LDG.E R14, desc[UR10][R4.64+-0xc] ;  /* 0xfffff40a040e7981 */ /* 0x000f68000c1e1900 */
[----:B------:R-:W5:Y:S04]  /*0300*/  LDG.E R19, desc[UR10][R6.64+-0xc] ;  /* 0xfffff40a06137981 */ /* 0x000f68000c1e1900 */
[----:B------:R-:W5:Y:S04]  /*0310*/  LDG.E R17, desc[UR10][R6.64+-0x4] ;  /* 0xfffffc0a06117981 */ /* 0x000f68000c1e1900 */
[----:B------:R-:W5:Y:S01]  /*0320*/  LDG.E R29, desc[UR10][R4.64+0x1c] ;  /* 0x00001c0a041d7981 */ /* 0x000f62000c1e1900 */
[----:B--2---:R-:W-:-:S03]  /*0330*/  FFMA R22, R15, R12, R10 ;  /* 0x0000000c0f167223 */ /* 0x004fc6000000000a */
[----:B------:R-:W2:Y:S04]  /*0340*/  LDG.E R10, desc[UR10][R4.64+-0x8] ;  /* 0xfffff80a040a7981 */ /* 0x000ea8000c1e1900 */
[----:B------:R-:W2:Y:S04]  /*0350*/  LDG.E R15, desc[UR10][R6.64+-0x8] ;  /* 0xfffff80a060f7981 */ /* 0x000ea8000c1e1900 */
[----:B------:R-:W2:Y:S01]  /*0360*/  LDG.E R12, desc[UR10][R4.64+-0x4] ;  /* 0xfffffc0a040c7981 */ /* 0x000ea2000c1e1900 */
[----:B---3--:R-:W-:-:S03]  /*0370*/  FFMA R27, R27, R24, R22 ;  /* 0x000000181b1b7223 */ /* 0x008fc60000000016 */
[----:B------:R-:W3:Y:S01]  /*0380*/  LDG.E R24, desc[UR10][R6.64+0x1c] ;  /* 0x00001c0a06187981 */ /* 0x000ee2000c1e1900 */
[----:B----4-:R-:W-:-:S03]  /*0390*/  FFMA R22, R16, R21, R27 ;  /* 0x0000001510167223 */ /* 0x010fc6000000001b */
[----:B------:R-:W4:Y:S04]  /*03a0*/  LDG.E R21, desc[UR10][R4.64] ;  /* 0x0000000a04157981 */ /* 0x000f28000c1e1900 */
[----:B------:R-:W4:Y:S01]  /*03b0*/  LDG.E R16, desc[UR10][R6.64] ;  /* 0x0000000a06107981 */ /* 0x000f22000c1e1900 */
[----:B-----5:R-:W-:-:S03]  /*03c0*/  FFMA R22, R23, R18, R22 ;  /* 0x0000001217167223 */ /* 0x020fc60000000016 */
[----:B------:R-:W5:Y:S04]  /*03d0*/  LDG.E R23, desc[UR10][R4.64+0x4] ;  /* 0x0000040a04177981 */ /* 0x000f68000c1e1900 */
[----:B------:R-:W5:Y:S01]  /*03e0*/  LDG.E R18, desc[UR10][R6.64+0x4] ;  /* 0x0000040a06127981 */ /* 0x000f62000c1e1900 */
[----:B------:R-:W-:-:S03]  /*03f0*/  FFMA R22, R25, R20, R22 ;  /* 0x0000001419167223 */ /* 0x000fc60000000016 */
[----:B------:R-:W3:Y:S04]  /*0400*/  LDG.E R25, desc[UR10][R4.64+0x8] ;  /* 0x0000080a04197981 */ /* 0x000ee8000c1e1900 */
[----:B------:R-:W3:Y:S01]  /*0410*/  LDG.E R20, desc[UR10][R6.64+0x8] ;  /* 0x0000080a06147981 */ /* 0x000ee2000c1e1900 */
[----:B------:R-:W-:-:S03]  /*0420*/  FFMA R22, R19, R14, R22 ;  /* 0x0000000e13167223 */ /* 0x000fc60000000016 */
[----:B------:R-:W3:Y:S04]  /*0430*/  LDG.E R19, desc[UR10][R4.64+0xc] ;  /* 0x00000c0a04137981 */ /* 0x000ee8000c1e1900 */
[----:B------:R-:W3:Y:S04]  /*0440*/  LDG.E R14, desc[UR10][R6.64+0xc] ;  /* 0x00000c0a060e7981 */ /* 0x000ee8000c1e1900 */
[----:B------:R-:W3:Y:S01]  /*0450*/  LDG.E R27, desc[UR10][R4.64+0x14] ;  /* 0x0000140a041b7981 */ /* 0x000ee2000c1e1900 */
[----:B--2---:R-:W-:-:S03]  /*0460*/  FFMA R22, R15, R10, R22 ;  /* 0x0000000a0f167223 */ /* 0x004fc60000000016 */
[----:B------:R-:W2:Y:S04]  /*0470*/  LDG.E R10, desc[UR10][R4.64+0x10] ;  /* 0x0000100a040a7981 */ /* 0x000ea8000c1e1900 */
[----:B------:R-:W2:Y:S01]  /*0480*/  LDG.E R15, desc[UR10][R6.64+0x10] ;  /* 0x0000100a060f7981 */ /* 0x000ea2000c1e1900 */
[----:B------:R-:W-:-:S03]  /*0490*/  FFMA R26, R17, R12, R22 ;  /* 0x0000000c111a7223 */ /* 0x000fc60000000016 */
[----:B------:R-:W2:Y:S04]  /*04a0*/  LDG.E R22, desc[UR10][R6.64+0x14] ;  /* 0x0000140a06167981 */ /* 0x000ea8000c1e1900 */
[----:B------:R0:W2:Y:S04]  /*04b0*/  LDG.E R12, desc[UR10][R4.64+0x18] ;  /* 0x0000180a040c7981 */ /* 0x0000a8000c1e1900 */
[----:B------:R-:W2:Y:S01]  /*04c0*/  LDG.E R17, desc[UR10][R6.64+0x18] ;  /* 0x0000180a06117981 */ /* 0x000ea2000c1e1900 */
[----:B----4-:R-:W-:-:S04]  /*04d0*/  FFMA R21, R16, R21, R26 ;  /* 0x0000001510157223 */ /* 0x010fc8000000001a */
[----:B-----5:R-:W-:Y:S01]  /*04e0*/  FFMA R21, R18, R23, R21 ;  /* 0x0000001712157223 */ /* 0x020fe20000000015 */
[----:B------:R-:W-:-:S03]  /*04f0*/  UIADD3 UR5, UPT, UPT, UR5, 0x10, URZ ;  /* 0x0000001005057890 */ /* 0x000fc6000fffe0ff */
[----:B---3--:R-:W-:Y:S01]  /*0500*/  FFMA R21, R20, R25, R21 ;  /* 0x0000001914157223 */ /* 0x008fe20000000015 */
[----:B------:R-:W-:-:S03]  /*0510*/  UISETP.NE.AND UP1, UPT, UR5, URZ, UPT ;  /* 0x000000ff0500728c */ /* 0x000fc6000bf25270 */
[----:B------:R-:W-:Y:S01]  /*0520*/  FFMA R14, R14, R19, R21 ;  /* 0x000000130e0e7223 */ /* 0x000fe20000000015 */
[----:B0-----:R-:W-:Y:S02]  /*0530*/  IADD3 R4, P0, PT, R4, 0x40, RZ ;  /* 0x0000004004047810 */ /* 0x001fe40007f1e0ff */
[----:B------:R-:W-:Y:S02]  /*0540*/  IADD3 R11, PT, PT, R11, 0x10, RZ ;  /* 0x000000100b0b7810 */ /* 0x000fe40007ffe0ff */
[----:B------:R-:W-:Y:S01]  /*0550*/  IADD3.X R5, PT, PT, RZ, R5, RZ, P0, !PT ;  /* 0x00000005ff057210 */ /* 0x000fe200007fe4ff */
[----:B--2---:R-:W-:-:S04]  /*0560*/  FFMA R15, R15, R10, R14 ;  /* 0x0000000a0f0f7223 */ /* 0x004fc8000000000e */
[----:B------:R-:W-:-:S04]  /*0570*/  FFMA R22, R22, R27, R15 ;  /* 0x0000001b16167223 */ /* 0x000fc8000000000f */
[----:B------:R-:W-:-:S04]  /*0580*/  FFMA R17, R17, R12, R22 ;  /* 0x0000000c11117223 */ /* 0x000fc80000000016 */
[----:B------:R-:W-:Y:S01]  /*0590*/  FFMA R10, R24, R29, R17 ;  /* 0x0000001d180a7223 */ /* 0x000fe20000000011 */
[----:B------:R-:W-:Y:S06]  /*05a0*/  BRA.U UP1, `(.L_x_2) ;  /* 0xfffffffd01247547 */ /* 0x000fec000b83ffff */
.L_x_1:
[----:B------:R-:W-:Y:S05]  /*05b0*/  BRA.U !UP0, `(.L_x_0) ;  /* 0x00000005085c7547 */ /* 0x000fea000b800000 */
[----:B------:R-:W-:Y:S02]  /*05c0*/  UISETP.GE.U32.AND UP0, UPT, UR7, 0x8, UPT ;  /* 0x000000080700788c */ /* 0x000fe4000bf06070 */
[----:B------:R-:W-:-:S04]  /*05d0*/  ULOP3.LUT UR8, UR6, 0x7, URZ, 0xc0, !UPT ;  /* 0x0000000706087892 */ /* 0x000fc8000f8ec0ff */
[----:B------:R-:W-:-:S03]  /*05e0*/  UISETP.NE.AND UP1, UPT, UR8, URZ, UPT ;  /* 0x000000ff0800728c */ /* 0x000fc6000bf25270 */
[----:B------:R-:W-:Y:S08]  /*05f0*/  BRA.U !UP0, `(.L_x_3) ;  /* 0x00000001088c7547 */ /* 0x000ff0000b800000 */
[----:B------:R-:W0:Y:S01]  /*0600*/  LDC.64 R4, c[0x0][0x388] ;  /* 0x0000e200ff047b82 */ /* 0x000e220000000a00 */
[----:B------:R-:W1:Y:S01]  /*0610*/  LDCU.64 UR12, c[0x0][0x388] ;  /* 0x00007100ff0c77ac */ /* 0x000e620008000a00 */
[C---:B------:R-:W-:Y:S02]  /*0620*/  IADD3 R7, PT, PT, R13.reuse, UR4, RZ ;  /* 0x000000040d077c10 */ /* 0x040fe4000fffe0ff */
[----:B------:R-:W-:Y:S02]  /*0630*/  IADD3 R11, P0, PT, R13, UR4, RZ ;  /* 0x000000040d0b7c10 */ /* 0x000fe4000ff1e0ff */
[----:B------:R-:W-:Y:S02]  /*0640*/  IADD3 R3, PT, PT, R8, UR4, RZ ;  /* 0x0000000408037c10 */ /* 0x000fe4000fffe0ff */
[----:B------:R-:W-:Y:S02]  /*0650*/  IADD3.X R12, PT, PT, RZ, RZ, RZ, P0, !PT ;  /* 0x000000ffff0c7210 */ /* 0x000fe400007fe4ff */
[----:B-1----:R-:W-:Y:S01]  /*0660*/  LEA R2, P0, R11, UR12, 0x2 ;  /* 0x0000000c0b027c11 */ /* 0x002fe2000f8010ff */
[----:B0-----:R-:W-:-:S04]  /*0670*/  IMAD.WIDE.U32 R6, R7, 0x4, R4 ;  /* 0x0000000407067825 */ /* 0x001fc800078e0004 */
[----:B------:R-:W-:Y:S01]  /*0680*/  IMAD.WIDE R4, R3, 0x4, R4 ;  /* 0x0000000403047825 */ /* 0x000fe200078e0204 */
[----:B------:R-:W-:Y:S01]  /*0690*/  LEA.HI.X R3, R11, UR13, R12, 0x2, P0 ;  /* 0x0000000d0b037c11 */ /* 0x000fe200080f140c */
        /* <DEDUP_REMOVED lines=16> */
[----:B------:R-:W-:Y:S01]  /*07a0*/  UIADD3 UR4, UPT, UPT, UR4, 0x8, URZ ;  /* 0x0000000804047890 */ /* 0x000fe2000fffe0ff */
[----:B--2---:R-:W-:-:S04]  /*07b0*/  FFMA R14, R17, R14, R10 ;  /* 0x0000000e110e7223 */ /* 0x004fc8000000000a */
[----:B---3--:R-:W-:-:S04]  /*07c0*/  FFMA R14, R19, R16, R14 ;  /* 0x00000010130e7223 */ /* 0x008fc8000000000e */
[----:B----4-:R-:W-:-:S04]  /*07d0*/  FFMA R14, R21, R18, R14 ;  /* 0x00000012150e7223 */ /* 0x010fc8000000000e */
[----:B-----5:R-:W-:-:S04]  /*07e0*/  FFMA R14, R23, R20, R14 ;  /* 0x00000014170e7223 */ /* 0x020fc8000000000e */
[----:B------:R-:W-:-:S04]  /*07f0*/  FFMA R25, R25, R22, R14 ;  /* 0x0000001619197223 */ /* 0x000fc8000000000e */
[----:B------:R-:W-:-:S04]  /*0800*/  FFMA R15, R12, R15, R25 ;  /* 0x0000000f0c0f7223 */ /* 0x000fc80000000019 */
[----:B------:R-:W-:-:S04]  /*0810*/  FFMA R6, R6, R7, R15 ;  /* 0x0000000706067223 */ /* 0x000fc8000000000f */
[----:B------:R-:W-:-:S07]  /*0820*/  FFMA R10, R27, R11, R6 ;  /* 0x0000000b1b0a7223 */ /* 0x000fce0000000006 */
.L_x_3:
        /* <DEDUP_REMOVED lines=22> */
[----:B------:R-:W5:Y:S01]  /*0990*/  LDG.E R18, desc[UR10][R4.64+0xc] ;  /* 0x00000c0a04127981 */ /* 0x000f62000c1e1900 */
[----:B------:R-:W-:Y:S01]  /*09a0*/  UIADD3 UR4, UPT, UPT, UR4, 0x4, URZ ;  /* 0x0000000404047890 */ /* 0x000fe2000fffe0ff */
[----:B--2---:R-:W-:-:S04]  /*09b0*/  FFMA R11, R11, R6, R10 ;  /* 0x000000060b0b7223 */ /* 0x004fc8000000000a */
[----:B---3--:R-:W-:-:S04]  /*09c0*/  FFMA R11, R12, R14, R11 ;  /* 0x0000000e0c0b7223 */ /* 0x008fc8000000000b */
[----:B----4-:R-:W-:-:S04]  /*09d0*/  FFMA R11, R16, R15, R11 ;  /* 0x0000000f100b7223 */ /* 0x010fc8000000000b */
[----:B-----5:R-:W-:-:S07]  /*09e0*/  FFMA R10, R18, R17, R11 ;  /* 0x00000011120a7223 */ /* 0x020fce000000000b */
.L_x_4:
[----:B------:R-:W-:Y:S05]  /*09f0*/  BRA.U !UP1, `(.L_x_0) ;  /* 0x00000001094c7547 */ /* 0x000fea000b800000 */
[----:B------:R-:W0:Y:S01]  /*0a00*/  LDC.64 R2, c[0x0][0x388] ;  /* 0x0000e200ff027b82 */ /* 0x000e220000000a00 */
[----:B------:R-:W-:Y:S01]  /*0a10*/  IADD3 R5, PT, PT, R13, UR4, RZ ;  /* 0x000000040d057c10 */ /* 0x000fe2000fffe0ff */
[----:B------:R-:W-:Y:S01]  /*0a20*/  UIADD3 UR5, UPT, UPT, -UR5, URZ, URZ ;  /* 0x000000ff05057290 */ /* 0x000fe2000fffe1ff */
[----:B------:R-:W-:-:S03]  /*0a30*/  IADD3 R11, PT, PT, R8, UR4, RZ ;  /* 0x00000004080b7c10 */ /* 0x000fc6000fffe0ff */
[----:B0-----:R-:W-:-:S03]  /*0a40*/  IMAD.WIDE.U32 R4, R5, 0x4, R2 ;  /* 0x0000000405047825 */ /* 0x001fc600078e0002 */
[----:B------:R-:W-:Y:S02]  /*0a50*/  MOV R12, R4 ;  /* 0x00000004000c7202 */ /* 0x000fe40000000f00 */
[----:B------:R-:W-:-:S07]  /*0a60*/  MOV R13, R5 ;  /* 0x00000005000d7202 */ /* 0x000fce0000000f00 */
.L_x_5:
[----:B------:R-:W-:Y:S01]  /*0a70*/  IMAD.WIDE R4, R11, 0x4, R2 ;  /* 0x000000040b047825 */ /* 0x000fe200078e0202 */
[----:B------:R-:W-:Y:S02]  /*0a80*/  MOV R6, R12 ;  /* 0x0000000c00067202 */ /* 0x000fe40000000f00 */
[----:B------:R-:W-:-:S03]  /*0a90*/  MOV R7, R13 ;  /* 0x0000000d00077202 */ /* 0x000fc60000000f00 */
[----:B------:R-:W2:Y:S04]  /*0aa0*/  LDG.E R5, desc[UR10][R4.64] ;  /* 0x0000000a04057981 */ /* 0x000ea8000c1e1900 */
[----:B------:R-:W2:Y:S01]  /*0ab0*/  LDG.E R6, desc[UR10][R6.64] ;  /* 0x0000000a06067981 */ /* 0x000ea2000c1e1900 */
[----:B------:R-:W-:Y:S01]  /*0ac0*/  UIADD3 UR5, UPT, UPT, UR5, 0x1, URZ ;  /* 0x0000000105057890 */ /* 0x000fe2000fffe0ff */
[----:B------:R-:W-:Y:S02]  /*0ad0*/  IADD3 R12, P0, PT, R12, 0x4, RZ ;  /* 0x000000040c0c7810 */ /* 0x000fe40007f1e0ff */
[----:B------:R-:W-:Y:S01]  /*0ae0*/  IADD3 R11, PT, PT, R11, 0x1, RZ ;  /* 0x000000010b0b7810 */ /* 0x000fe20007ffe0ff */
[----:B------:R-:W-:Y:S01]  /*0af0*/  UISETP.NE.AND UP0, UPT, UR5, URZ, UPT ;  /* 0x000000ff0500728c */ /* 0x000fe2000bf05270 */
[----:B------:R-:W-:Y:S01]  /*0b00*/  IADD3.X R13, PT, PT, RZ, R13, RZ, P0, !PT ;  /* 0x0000000dff0d7210 */ /* 0x000fe200007fe4ff */
[----:B--2---:R-:W-:-:S07]  /*0b10*/  FFMA R10, R5, R6, R10 ;  /* 0x00000006050a7223 */ /* 0x004fce000000000a */
[----:B------:R-:W-:Y:S05]  /*0b20*/  BRA.U UP0, `(.L_x_5) ;  /* 0xfffffffd00d07547 */ /* 0x000fea000b83ffff */
.L_x_0:
[----:B------:R-:W0:Y:S01]  /*0b30*/  LDC.64 R2, c[0x0][0x390] ;  /* 0x0000e400ff027b82 */ /* 0x000e220000000a00 */
[----:B------:R-:W-:-:S04]  /*0b40*/  IMAD R9, R0, UR9, R9 ;  /* 0x0000000900097c24 */ /* 0x000fc8000f8e0209 */
[----:B0-----:R-:W-:-:S05]  /*0b50*/  IMAD.WIDE R2, R9, 0x4, R2 ;  /* 0x0000000409027825 */ /* 0x001fca00078e0202 */
[----:B------:R-:W-:Y:S01]  /*0b60*/  STG.E desc[UR10][R2.64], R10 ;  /* 0x0000000a02007986 */ /* 0x000fe2000c10190a */
[----:B------:R-:W-:Y:S05]  /*0b70*/  EXIT ;  /* 0x000000000000794d */ /* 0x000fea0003800000 */
.L_x_6:
[----:B------:R-:W-:-:S00]  /*0b80*/  BRA `(.L_x_6) ;  /* 0xfffffffc00fc7947 */ /* 0x000fc0000383ffff */
[----:B------:R-:W-:-:S00]  /*0b90*/  NOP ;  /* 0x0000000000007918 */ /* 0x000fc00000000000 */
        /* <DEDUP_REMOVED lines=14> */
.L_x_7:


//--------------------- .nv.shared.reserved.0     --------------------------
	.section	.nv.shared.reserved.0,"aw",@nobits
	.weak		__nv_reservedSMEM_offset_0_alias
	.size		__nv_reservedSMEM_offset_0_alias, 0, 64
	.other		__nv_reservedSMEM_offset_0_alias,@"STO_CUDA_RESERVED_SHARED STV_DEFAULT"
__nv_reservedSMEM_offset_0_alias:
	.zero		0
	.zero		64


//--------------------- .nv.constant0._Z6kerneliiPKfPf --------------------------
	.section	.nv.constant0._Z6kerneliiPKfPf,"a",@progbits
	.sectionflags	@""
	.align	4
.nv.constant0._Z6kerneliiPKfPf:
	.zero		920


//--------------------- SYMBOLS --------------------------

	.type		.nv.reservedSmem.offset0,@object
	.size		.nv.reservedSmem.offset0,0x4
